//
// Generated by NVIDIA NVVM Compiler
//
// Compiler Build ID: CL-36424714
// Cuda compilation tools, release 13.0, V13.0.88
// Based on NVVM 20.0.0
//

.version 9.0
.target sm_100
.address_size 64

	// .globl	_Z19kernel_tensor3D_dotPfS_S_mmmm

.visible .entry _Z19kernel_tensor3D_dotPfS_S_mmmm(
	.param .u64 .ptr .align 1 _Z19kernel_tensor3D_dotPfS_S_mmmm_param_0,
	.param .u64 .ptr .align 1 _Z19kernel_tensor3D_dotPfS_S_mmmm_param_1,
	.param .u64 .ptr .align 1 _Z19kernel_tensor3D_dotPfS_S_mmmm_param_2,
	.param .u64 _Z19kernel_tensor3D_dotPfS_S_mmmm_param_3,
	.param .u64 _Z19kernel_tensor3D_dotPfS_S_mmmm_param_4,
	.param .u64 _Z19kernel_tensor3D_dotPfS_S_mmmm_param_5,
	.param .u64 _Z19kernel_tensor3D_dotPfS_S_mmmm_param_6
)
{
	.reg .pred 	%p<14>;
	.reg .b32 	%r<10>;
	.reg .b32 	%f<73>;
	.reg .b64 	%rd<126>;

	ld.param.u64 	%rd34, [_Z19kernel_tensor3D_dotPfS_S_mmmm_param_0];
	ld.param.u64 	%rd35, [_Z19kernel_tensor3D_dotPfS_S_mmmm_param_1];
	ld.param.u64 	%rd36, [_Z19kernel_tensor3D_dotPfS_S_mmmm_param_3];
	ld.param.u64 	%rd31, [_Z19kernel_tensor3D_dotPfS_S_mmmm_param_4];
	ld.param.u64 	%rd32, [_Z19kernel_tensor3D_dotPfS_S_mmmm_param_5];
	ld.param.u64 	%rd37, [_Z19kernel_tensor3D_dotPfS_S_mmmm_param_6];
	cvta.to.global.u64 	%rd1, %rd35;
	cvta.to.global.u64 	%rd2, %rd34;
	mov.u32 	%r1, %ctaid.x;
	mov.u32 	%r2, %ntid.x;
	mov.u32 	%r3, %tid.x;
	mad.lo.s32 	%r4, %r1, %r2, %r3;
	mov.u32 	%r5, %ctaid.y;
	mov.u32 	%r6, %ntid.y;
	mov.u32 	%r7, %tid.y;
	mad.lo.s32 	%r8, %r5, %r6, %r7;
	cvt.s64.s32 	%rd3, %r4;
	setp.le.u64 	%p1, %rd36, %rd3;
	cvt.u64.u32 	%rd4, %r8;
	setp.le.u64 	%p2, %rd37, %rd4;
	or.pred  	%p3, %p1, %p2;
	mov.f32 	%f71, 0f00000000;
	@%p3 bra 	$L__BB0_17;
	setp.eq.s64 	%p4, %rd31, 0;
	@%p4 bra 	$L__BB0_16;
	setp.eq.s64 	%p5, %rd32, 0;
	mul.lo.s64 	%rd5, %rd31, %rd3;
	@%p5 bra 	$L__BB0_16;
	and.b64  	%rd6, %rd32, 7;
	and.b64  	%rd7, %rd32, -8;
	and.b64  	%rd8, %rd32, 1;
	mul.lo.s64 	%rd9, %rd37, %rd32;
	shl.b64 	%rd10, %rd37, 5;
	shl.b64 	%rd11, %rd37, 2;
	mul.lo.s64 	%rd12, %rd5, %rd32;
	mov.f32 	%f71, 0f00000000;
	mov.b64 	%rd119, 0;
$L__BB0_4:
	setp.lt.u64 	%p6, %rd32, 8;
	mul.lo.s64 	%rd14, %rd119, %rd32;
	add.s64 	%rd15, %rd14, %rd12;
	mov.b64 	%rd124, 0;
	@%p6 bra 	$L__BB0_7;
	mad.lo.s64 	%rd40, %rd9, %rd119, %rd4;
	shl.b64 	%rd41, %rd40, 2;
	add.s64 	%rd121, %rd1, %rd41;
	add.s64 	%rd42, %rd5, %rd119;
	mul.lo.s64 	%rd43, %rd32, %rd42;
	shl.b64 	%rd44, %rd43, 2;
	add.s64 	%rd45, %rd2, %rd44;
	add.s64 	%rd120, %rd45, 16;
	mov.u64 	%rd122, %rd7;
$L__BB0_6:
	.pragma "nounroll";
	ld.global.f32 	%f19, [%rd120+-16];
	ld.global.f32 	%f20, [%rd121];
	fma.rn.f32 	%f21, %f19, %f20, %f71;
	ld.global.f32 	%f22, [%rd120+-12];
	add.s64 	%rd46, %rd121, %rd11;
	ld.global.f32 	%f23, [%rd46];
	fma.rn.f32 	%f24, %f22, %f23, %f21;
	ld.global.f32 	%f25, [%rd120+-8];
	add.s64 	%rd47, %rd46, %rd11;
	ld.global.f32 	%f26, [%rd47];
	fma.rn.f32 	%f27, %f25, %f26, %f24;
	ld.global.f32 	%f28, [%rd120+-4];
	add.s64 	%rd48, %rd47, %rd11;
	ld.global.f32 	%f29, [%rd48];
	fma.rn.f32 	%f30, %f28, %f29, %f27;
	ld.global.f32 	%f31, [%rd120];
	add.s64 	%rd49, %rd48, %rd11;
	ld.global.f32 	%f32, [%rd49];
	fma.rn.f32 	%f33, %f31, %f32, %f30;
	ld.global.f32 	%f34, [%rd120+4];
	add.s64 	%rd50, %rd49, %rd11;
	ld.global.f32 	%f35, [%rd50];
	fma.rn.f32 	%f36, %f34, %f35, %f33;
	ld.global.f32 	%f37, [%rd120+8];
	add.s64 	%rd51, %rd50, %rd11;
	ld.global.f32 	%f38, [%rd51];
	fma.rn.f32 	%f39, %f37, %f38, %f36;
	ld.global.f32 	%f40, [%rd120+12];
	add.s64 	%rd52, %rd51, %rd11;
	ld.global.f32 	%f41, [%rd52];
	fma.rn.f32 	%f71, %f40, %f41, %f39;
	add.s64 	%rd122, %rd122, -8;
	add.s64 	%rd121, %rd121, %rd10;
	add.s64 	%rd120, %rd120, 32;
	setp.ne.s64 	%p7, %rd122, 0;
	mov.u64 	%rd124, %rd7;
	@%p7 bra 	$L__BB0_6;
$L__BB0_7:
	setp.eq.s64 	%p8, %rd6, 0;
	@%p8 bra 	$L__BB0_15;
	add.s64 	%rd53, %rd6, -1;
	setp.lt.u64 	%p9, %rd53, 3;
	@%p9 bra 	$L__BB0_10;
	add.s64 	%rd54, %rd15, %rd124;
	shl.b64 	%rd55, %rd54, 2;
	add.s64 	%rd56, %rd2, %rd55;
	ld.global.f32 	%f43, [%rd56];
	add.s64 	%rd57, %rd124, %rd14;
	mad.lo.s64 	%rd58, %rd57, %rd37, %rd4;
	shl.b64 	%rd59, %rd58, 2;
	add.s64 	%rd60, %rd1, %rd59;
	ld.global.f32 	%f44, [%rd60];
	fma.rn.f32 	%f45, %f43, %f44, %f71;
	add.s64 	%rd61, %rd124, 1;
	and.b64  	%rd62, %rd61, 4294967295;
	add.s64 	%rd63, %rd15, %rd62;
	shl.b64 	%rd64, %rd63, 2;
	add.s64 	%rd65, %rd2, %rd64;
	ld.global.f32 	%f46, [%rd65];
	add.s64 	%rd66, %rd62, %rd14;
	mad.lo.s64 	%rd67, %rd66, %rd37, %rd4;
	shl.b64 	%rd68, %rd67, 2;
	add.s64 	%rd69, %rd1, %rd68;
	ld.global.f32 	%f47, [%rd69];
	fma.rn.f32 	%f48, %f46, %f47, %f45;
	add.s64 	%rd70, %rd124, 2;
	and.b64  	%rd71, %rd70, 4294967295;
	add.s64 	%rd72, %rd15, %rd71;
	shl.b64 	%rd73, %rd72, 2;
	add.s64 	%rd74, %rd2, %rd73;
	ld.global.f32 	%f49, [%rd74];
	add.s64 	%rd75, %rd71, %rd14;
	mad.lo.s64 	%rd76, %rd75, %rd37, %rd4;
	shl.b64 	%rd77, %rd76, 2;
	add.s64 	%rd78, %rd1, %rd77;
	ld.global.f32 	%f50, [%rd78];
	fma.rn.f32 	%f51, %f49, %f50, %f48;
	add.s64 	%rd79, %rd124, 3;
	and.b64  	%rd80, %rd79, 4294967295;
	add.s64 	%rd81, %rd15, %rd80;
	shl.b64 	%rd82, %rd81, 2;
	add.s64 	%rd83, %rd2, %rd82;
	ld.global.f32 	%f52, [%rd83];
	add.s64 	%rd84, %rd80, %rd14;
	mad.lo.s64 	%rd85, %rd84, %rd37, %rd4;
	shl.b64 	%rd86, %rd85, 2;
	add.s64 	%rd87, %rd1, %rd86;
	ld.global.f32 	%f53, [%rd87];
	fma.rn.f32 	%f71, %f52, %f53, %f51;
	add.s64 	%rd88, %rd124, 4;
	and.b64  	%rd124, %rd88, 4294967295;
$L__BB0_10:
	and.b64  	%rd89, %rd32, 3;
	setp.eq.s64 	%p10, %rd89, 0;
	@%p10 bra 	$L__BB0_15;
	setp.eq.s64 	%p11, %rd89, 1;
	@%p11 bra 	$L__BB0_13;
	add.s64 	%rd90, %rd15, %rd124;
	shl.b64 	%rd91, %rd90, 2;
	add.s64 	%rd92, %rd2, %rd91;
	ld.global.f32 	%f55, [%rd92];
	add.s64 	%rd93, %rd124, %rd14;
	mad.lo.s64 	%rd94, %rd93, %rd37, %rd4;
	shl.b64 	%rd95, %rd94, 2;
	add.s64 	%rd96, %rd1, %rd95;
	ld.global.f32 	%f56, [%rd96];
	fma.rn.f32 	%f57, %f55, %f56, %f71;
	add.s64 	%rd97, %rd124, 1;
	and.b64  	%rd98, %rd97, 4294967295;
	add.s64 	%rd99, %rd15, %rd98;
	shl.b64 	%rd100, %rd99, 2;
	add.s64 	%rd101, %rd2, %rd100;
	ld.global.f32 	%f58, [%rd101];
	add.s64 	%rd102, %rd98, %rd14;
	mad.lo.s64 	%rd103, %rd102, %rd37, %rd4;
	shl.b64 	%rd104, %rd103, 2;
	add.s64 	%rd105, %rd1, %rd104;
	ld.global.f32 	%f59, [%rd105];
	fma.rn.f32 	%f71, %f58, %f59, %f57;
	add.s64 	%rd106, %rd124, 2;
	and.b64  	%rd124, %rd106, 4294967295;
$L__BB0_13:
	setp.eq.s64 	%p12, %rd8, 0;
	@%p12 bra 	$L__BB0_15;
	add.s64 	%rd107, %rd15, %rd124;
	shl.b64 	%rd108, %rd107, 2;
	add.s64 	%rd109, %rd2, %rd108;
	ld.global.f32 	%f60, [%rd109];
	add.s64 	%rd110, %rd124, %rd14;
	mad.lo.s64 	%rd111, %rd110, %rd37, %rd4;
	shl.b64 	%rd112, %rd111, 2;
	add.s64 	%rd113, %rd1, %rd112;
	ld.global.f32 	%f61, [%rd113];
	fma.rn.f32 	%f71, %f60, %f61, %f71;
$L__BB0_15:
	add.s64 	%rd119, %rd119, 1;
	setp.gt.u64 	%p13, %rd31, %rd119;
	@%p13 bra 	$L__BB0_4;
$L__BB0_16:
	ld.param.u64 	%rd118, [_Z19kernel_tensor3D_dotPfS_S_mmmm_param_2];
	mad.lo.s64 	%rd114, %rd37, %rd3, %rd4;
	cvta.to.global.u64 	%rd115, %rd118;
	shl.b64 	%rd116, %rd114, 2;
	add.s64 	%rd117, %rd115, %rd116;
	st.global.f32 	[%rd117], %f71;
$L__BB0_17:
	ret;

}


// ===== COMPILED SASS (sm_100) =====

	.target	sm_100

	.elftype	@"ET_EXEC"


//--------------------- .note.nv.tkinfo           --------------------------
	.section	.note.nv.tkinfo,"",@"SHT_NOTE"
	.sectionflags	@"SHF_NOTE_NV_TKINFO"
	.tkinfo
        /*0018*/ 	.word	0x00000002
        /*0030*/ 	.string	""
        /*0030*/ 	.string	"ptxas"
        /*0030*/ 	.string	"Cuda compilation tools, release 13.0, V13.0.88"
        /*0030*/ 	.string	"Build cuda_13.0.r13.0/compiler.36424714_0"
        /*0030*/ 	.string	"-arch sm_100 -m 64 "



//--------------------- .note.nv.cuinfo           --------------------------
	.section	.note.nv.cuinfo,"",@"SHT_NOTE"
	.sectionflags	@"SHF_NOTE_NV_CUINFO"
        /*0018*/ 	.short	0x0002
        /*001a*/ 	.short	0x0064
        /*001c*/ 	.short	0x0082
	.zero		2


//--------------------- .nv.info                  --------------------------
	.section	.nv.info,"",@"SHT_CUDA_INFO"
	.align	4


	//----- nvinfo : EIATTR_REGCOUNT
	.align		4
        /*0000*/ 	.byte	0x04, 0x2f
        /*0002*/ 	.short	(.L_1 - .L_0)
	.align		4
.L_0:
        /*0004*/ 	.word	index@(_Z19kernel_tensor3D_dotPfS_S_mmmm)
        /*0008*/ 	.word	0x00000020


	//----- nvinfo : EIATTR_FRAME_SIZE
	.align		4
.L_1:
        /*000c*/ 	.byte	0x04, 0x11
        /*000e*/ 	.short	(.L_3 - .L_2)
	.align		4
.L_2:
        /*0010*/ 	.word	index@(_Z19kernel_tensor3D_dotPfS_S_mmmm)
        /*0014*/ 	.word	0x00000000


	//----- nvinfo : EIATTR_MIN_STACK_SIZE
	.align		4
.L_3:
        /*0018*/ 	.byte	0x04, 0x12
        /*001a*/ 	.short	(.L_5 - .L_4)
	.align		4
.L_4:
        /*001c*/ 	.word	index@(_Z19kernel_tensor3D_dotPfS_S_mmmm)
        /*0020*/ 	.word	0x00000000
.L_5:


//--------------------- .nv.compat                --------------------------
	.section	.nv.compat,"",@"SHT_CUDA_COMPAT_INFO"
	.align	4
        /*0000*/ 	.byte	0x02, 0x09, 0x00, 0x00, 0x02, 0x02, 0x01, 0x00, 0x02, 0x05, 0x05, 0x00, 0x03, 0x07, 0x01, 0x01
        /*0010*/ 	.byte	0x02, 0x03, 0x00, 0x00, 0x02, 0x06, 0x01, 0x00, 0x04, 0x0b, 0x08, 0x00, 0x09, 0x00, 0x00, 0x00
        /*0020*/ 	.byte	0x00, 0x00, 0x00, 0x00


//--------------------- .nv.info._Z19kernel_tensor3D_dotPfS_S_mmmm --------------------------
	.section	.nv.info._Z19kernel_tensor3D_dotPfS_S_mmmm,"",@"SHT_CUDA_INFO"
	.sectionflags	@""
	.align	4


	//----- nvinfo : EIATTR_CUDA_API_VERSION
	.align		4
        /*0000*/ 	.byte	0x04, 0x37
        /*0002*/ 	.short	(.L_7 - .L_6)
.L_6:
        /*0004*/ 	.word	0x00000082


	//----- nvinfo : EIATTR_KPARAM_INFO
	.align		4
.L_7:
        /*0008*/ 	.byte	0x04, 0x17
        /*000a*/ 	.short	(.L_9 - .L_8)
.L_8:
        /*000c*/ 	.word	0x00000000
        /*0010*/ 	.short	0x0006
        /*0012*/ 	.short	0x0030
        /*0014*/ 	.byte	0x00, 0xf0, 0x21, 0x00


	//----- nvinfo : EIATTR_KPARAM_INFO
	.align		4
.L_9:
        /*0018*/ 	.byte	0x04, 0x17
        /*001a*/ 	.short	(.L_11 - .L_10)
.L_10:
        /*001c*/ 	.word	0x00000000
        /*0020*/ 	.short	0x0005
        /*0022*/ 	.short	0x0028
        /*0024*/ 	.byte	0x00, 0xf0, 0x21, 0x00


	//----- nvinfo : EIATTR_KPARAM_INFO
	.align		4
.L_11:
        /*0028*/ 	.byte	0x04, 0x17
        /*002a*/ 	.short	(.L_13 - .L_12)
.L_12:
        /*002c*/ 	.word	0x00000000
        /*0030*/ 	.short	0x0004
        /*0032*/ 	.short	0x0020
        /*0034*/ 	.byte	0x00, 0xf0, 0x21, 0x00


	//----- nvinfo : EIATTR_KPARAM_INFO
	.align		4
.L_13:
        /*0038*/ 	.byte	0x04, 0x17
        /*003a*/ 	.short	(.L_15 - .L_14)
.L_14:
        /*003c*/ 	.word	0x00000000
        /*0040*/ 	.short	0x0003
        /*0042*/ 	.short	0x0018
        /*0044*/ 	.byte	0x00, 0xf0, 0x21, 0x00


	//----- nvinfo : EIATTR_KPARAM_INFO
	.align		4
.L_15:
        /*0048*/ 	.byte	0x04, 0x17
        /*004a*/ 	.short	(.L_17 - .L_16)
.L_16:
        /*004c*/ 	.word	0x00000000
        /*0050*/ 	.short	0x0002
        /*0052*/ 	.short	0x0010
        /*0054*/ 	.byte	0x00, 0xf5, 0x21, 0x00


	//----- nvinfo : EIATTR_KPARAM_INFO
	.align		4
.L_17:
        /*0058*/ 	.byte	0x04, 0x17
        /*005a*/ 	.short	(.L_19 - .L_18)
.L_18:
        /*005c*/ 	.word	0x00000000
        /*0060*/ 	.short	0x0001
        /*0062*/ 	.short	0x0008
        /*0064*/ 	.byte	0x00, 0xf5, 0x21, 0x00


	//----- nvinfo : EIATTR_KPARAM_INFO
	.align		4
.L_19:
        /*0068*/ 	.byte	0x04, 0x17
        /*006a*/ 	.short	(.L_21 - .L_20)
.L_20:
        /*006c*/ 	.word	0x00000000
        /*0070*/ 	.short	0x0000
        /*0072*/ 	.short	0x0000
        /*0074*/ 	.byte	0x00, 0xf5, 0x21, 0x00


	//----- nvinfo : EIATTR_SPARSE_MMA_MASK
	.align		4
.L_21:
        /*0078*/ 	.byte	0x03, 0x50
        /*007a*/ 	.short	0x0000


	//----- nvinfo : EIATTR_MAXREG_COUNT
	.align		4
        /*007c*/ 	.byte	0x03, 0x1b
        /*007e*/ 	.short	0x00ff


	//----- nvinfo : EIATTR_MERCURY_ISA_VERSION
	.align		4
        /*0080*/ 	.byte	0x03, 0x5f
        /*0082*/ 	.short	0x0101


	//----- nvinfo : EIATTR_VRC_CTA_INIT_COUNT
	.align		4
        /*0084*/ 	.byte	0x02, 0x4a
	.zero		1
	.zero		1


	//----- nvinfo : EIATTR_EXIT_INSTR_OFFSETS
	.align		4
        /*0088*/ 	.byte	0x04, 0x1c
        /*008a*/ 	.short	(.L_23 - .L_22)


	//   ....[0]....
.L_22:
        /*008c*/ 	.word	0x00000100


	//   ....[1]....
        /*0090*/ 	.word	0x000012d0


	//----- nvinfo : EIATTR_CBANK_PARAM_SIZE
	.align		4
.L_23:
        /*0094*/ 	.byte	0x03, 0x19
        /*0096*/ 	.short	0x0038


	//----- nvinfo : EIATTR_PARAM_CBANK
	.align		4
        /*0098*/ 	.byte	0x04, 0x0a
        /*009a*/ 	.short	(.L_25 - .L_24)
	.align		4
.L_24:
        /*009c*/ 	.word	index@(.nv.constant0._Z19kernel_tensor3D_dotPfS_S_mmmm)
        /*00a0*/ 	.short	0x0380
        /*00a2*/ 	.short	0x0038


	//----- nvinfo : EIATTR_SW_WAR
	.align		4
.L_25:
        /*00a4*/ 	.byte	0x04, 0x36
        /*00a6*/ 	.short	(.L_27 - .L_26)
.L_26:
        /*00a8*/ 	.word	0x00000008
.L_27:


//--------------------- .nv.callgraph             --------------------------
	.section	.nv.callgraph,"",@"SHT_CUDA_CALLGRAPH"
	.align	4
	.sectionentsize	8
	.align		4
        /*0000*/ 	.word	0x00000000
	.align		4
        /*0004*/ 	.word	0xffffffff
	.align		4
        /*0008*/ 	.word	0x00000000
	.align		4
        /*000c*/ 	.word	0xfffffffe
	.align		4
        /*0010*/ 	.word	0x00000000
	.align		4
        /*0014*/ 	.word	0xfffffffd
	.align		4
        /*0018*/ 	.word	0x00000000
	.align		4
        /*001c*/ 	.word	0xfffffffc


//--------------------- .text._Z19kernel_tensor3D_dotPfS_S_mmmm --------------------------
	.section	.text._Z19kernel_tensor3D_dotPfS_S_mmmm,"ax",@progbits
	.align	128
        .global         _Z19kernel_tensor3D_dotPfS_S_mmmm
        .type           _Z19kernel_tensor3D_dotPfS_S_mmmm,@function
        .size           _Z19kernel_tensor3D_dotPfS_S_mmmm,(.L_x_8 - _Z19kernel_tensor3D_dotPfS_S_mmmm)
        .other          _Z19kernel_tensor3D_dotPfS_S_mmmm,@"STO_CUDA_ENTRY STV_DEFAULT"
_Z19kernel_tensor3D_dotPfS_S_mmmm:
.text._Z19kernel_tensor3D_dotPfS_S_mmmm:
[----:B------:R-:W-:Y:S01]  /*0000*/  LDC R1, c[0x0][0x37c] ;  /* 0x0000df00ff017b82 */ /* 0x000fe20000000800 */
[----:B------:R-:W0:Y:S07]  /*0010*/  S2R R5, SR_TID.Y ;  /* 0x0000000000057919 */ /* 0x000e2e0000002200 */
[----:B------:R-:W1:Y:S01]  /*0020*/  LDC R2, c[0x0][0x360] ;  /* 0x0000d800ff027b82 */ /* 0x000e620000000800 */
[----:B------:R-:W2:Y:S01]  /*0030*/  LDCU.64 UR6, c[0x0][0x398] ;  /* 0x00007300ff0677ac */ /* 0x000ea20008000a00 */
[----:B------:R-:W1:Y:S06]  /*0040*/  S2R R3, SR_TID.X ;  /* 0x0000000000037919 */ /* 0x000e6c0000002100 */
[----:B------:R-:W0:Y:S08]  /*0050*/  S2UR UR5, SR_CTAID.Y ;  /* 0x00000000000579c3 */ /* 0x000e300000002600 */
[----:B------:R-:W0:Y:S08]  /*0060*/  LDC R0, c[0x0][0x364] ;  /* 0x0000d900ff007b82 */ /* 0x000e300000000800 */
[----:B------:R-:W1:Y:S08]  /*0070*/  S2UR UR4, SR_CTAID.X ;  /* 0x00000000000479c3 */ /* 0x000e700000002500 */
[----:B------:R-:W3:Y:S01]  /*0080*/  LDC.64 R6, c[0x0][0x3b0] ;  /* 0x0000ec00ff067b82 */ /* 0x000ee20000000a00 */
[----:B0-----:R-:W-:-:S02]  /*0090*/  IMAD R0, R0, UR5, R5 ;  /* 0x0000000500007c24 */ /* 0x001fc4000f8e0205 */
[----:B-1----:R-:W-:-:S05]  /*00a0*/  IMAD R2, R2, UR4, R3 ;  /* 0x0000000402027c24 */ /* 0x002fca000f8e0203 */
[----:B--2---:R-:W-:Y:S02]  /*00b0*/  ISETP.GE.U32.AND P1, PT, R2, UR6, PT ;  /* 0x0000000602007c0c */ /* 0x004fe4000bf26070 */
[----:B------:R-:W-:Y:S02]  /*00c0*/  SHF.R.S32.HI R3, RZ, 0x1f, R2 ;  /* 0x0000001fff037819 */ /* 0x000fe40000011402 */
[----:B---3--:R-:W-:-:S04]  /*00d0*/  ISETP.GE.U32.AND P0, PT, R0, R6, PT ;  /* 0x000000060000720c */ /* 0x008fc80003f06070 */
[----:B------:R-:W-:-:S04]  /*00e0*/  ISETP.GE.U32.AND.EX P0, PT, RZ, R7, PT, P0 ;  /* 0x00000007ff00720c */ /* 0x000fc80003f06100 */
[----:B------:R-:W-:-:S13]  /*00f0*/  ISETP.GE.U32.OR.EX P0, PT, R3, UR7, P0, P1 ;  /* 0x0000000703007c0c */ /* 0x000fda0008706510 */
[----:B------:R-:W-:Y:S05]  /*0100*/  @P0 EXIT ;  /* 0x000000000000094d */ /* 0x000fea0003800000 */
[----:B------:R-:W0:Y:S01]  /*0110*/  LDCU.64 UR4, c[0x0][0x3a0] ;  /* 0x00007400ff0477ac */ /* 0x000e220008000a00 */
[----:B------:R-:W-:Y:S01]  /*0120*/  IMAD.MOV.U32 R4, RZ, RZ, RZ ;  /* 0x000000ffff047224 */ /* 0x000fe200078e00ff */
[----:B------:R-:W1:Y:S01]  /*0130*/  LDCU.64 UR16, c[0x0][0x358] ;  /* 0x00006b00ff1077ac */ /* 0x000e620008000a00 */
[----:B0-----:R-:W-:-:S04]  /*0140*/  UISETP.NE.U32.AND UP0, UPT, UR4, URZ, UPT ;  /* 0x000000ff0400728c */ /* 0x001fc8000bf05070 */
[----:B------:R-:W-:-:S09]  /*0150*/  UISETP.NE.AND.EX UP0, UPT, UR5, URZ, UPT, UP0 ;  /* 0x000000ff0500728c */ /* 0x000fd2000bf05300 */
[----:B-1----:R-:W-:Y:S05]  /*0160*/  BRA.U !UP0, `(.L_x_0) ;  /* 0x0000001108287547 */ /* 0x002fea000b800000 */
[----:B------:R-:W0:Y:S02]  /*0170*/  LDCU.64 UR4, c[0x0][0x3a8] ;  /* 0x00007500ff0477ac */ /* 0x000e240008000a00 */
[----:B0-----:R-:W-:-:S04]  /*0180*/  UISETP.NE.U32.AND UP0, UPT, UR4, URZ, UPT ;  /* 0x000000ff0400728c */ /* 0x001fc8000bf05070 */
[----:B------:R-:W-:-:S09]  /*0190*/  UISETP.NE.AND.EX UP0, UPT, UR5, URZ, UPT, UP0 ;  /* 0x000000ff0500728c */ /* 0x000fd2000bf05300 */
[----:B------:R-:W-:Y:S05]  /*01a0*/  BRA.U !UP0, `(.L_x_0) ;  /* 0x0000001108187547 */ /* 0x000fea000b800000 */
[----:B------:R-:W-:Y:S01]  /*01b0*/  HFMA2 R4, -RZ, RZ, 0, 0 ;  /* 0x00000000ff047431 */ /* 0x000fe200000001ff */
[C-C-:B------:R-:W-:Y:S01]  /*01c0*/  SHF.L.U64.HI R3, R6.reuse, 0x5, R7.reuse ;  /* 0x0000000506037819 */ /* 0x140fe20000010207 */
[C---:B------:R-:W-:Y:S01]  /*01d0*/  IMAD.SHL.U32 R24, R6.reuse, 0x4, RZ ;  /* 0x0000000406187824 */ /* 0x040fe200078e00ff */
[----:B------:R-:W-:Y:S01]  /*01e0*/  SHF.L.U64.HI R7, R6, 0x2, R7 ;  /* 0x0000000206077819 */ /* 0x000fe20000010207 */
[----:B------:R-:W-:Y:S01]  /*01f0*/  UMOV UR6, URZ ;  /* 0x000000ff00067c82 */ /* 0x000fe20008000000 */
[----:B------:R-:W-:-:S05]  /*0200*/  UMOV UR7, URZ ;  /* 0x000000ff00077c82 */ /* 0x000fca0008000000 */
.L_x_6:
[----:B------:R-:W0:Y:S01]  /*0210*/  LDCU.64 UR22, c[0x0][0x3a8] ;  /* 0x00007500ff1677ac */ /* 0x000e220008000a00 */
[----:B------:R-:W-:Y:S01]  /*0220*/  SHF.R.S32.HI R5, RZ, 0x1f, R2 ;  /* 0x0000001fff057819 */ /* 0x000fe20000011402 */
[----:B------:R-:W1:Y:S01]  /*0230*/  LDCU.64 UR10, c[0x0][0x3a0] ;  /* 0x00007400ff0a77ac */ /* 0x000e620008000a00 */
[----:B------:R-:W-:Y:S01]  /*0240*/  UMOV UR5, URZ ;  /* 0x000000ff00057c82 */ /* 0x000fe20008000000 */
[----:B0-----:R-:W-:Y:S02]  /*0250*/  UIMAD UR4, UR7, UR22, URZ ;  /* 0x00000016070472a4 */ /* 0x001fe4000f8e02ff */
[----:B------:R-:W-:Y:S01]  /*0260*/  UIMAD.WIDE.U32 UR8, UR6, UR22, URZ ;  /* 0x00000016060872a5 */ /* 0x000fe2000f8e00ff */
[----:B-1----:R-:W-:Y:S01]  /*0270*/  IMAD R5, R5, UR10, RZ ;  /* 0x0000000a05057c24 */ /* 0x002fe2000f8e02ff */
[----:B------:R-:W-:Y:S01]  /*0280*/  UIMAD UR4, UR6, UR23, UR4 ;  /* 0x00000017060472a4 */ /* 0x000fe2000f8e0204 */
[----:B------:R-:W-:Y:S01]  /*0290*/  IMAD.WIDE.U32 R10, R2, UR10, RZ ;  /* 0x0000000a020a7c25 */ /* 0x000fe2000f8e00ff */
[----:B------:R-:W-:-:S02]  /*02a0*/  UISETP.GE.U32.AND UP0, UPT, UR22, 0x8, UPT ;  /* 0x000000081600788c */ /* 0x000fc4000bf06070 */
[----:B------:R-:W-:Y:S01]  /*02b0*/  MOV R9, UR9 ;  /* 0x0000000900097c02 */ /* 0x000fe20008000f00 */
[----:B------:R-:W-:Y:S01]  /*02c0*/  IMAD R5, R2, UR11, R5 ;  /* 0x0000000b02057c24 */ /* 0x000fe2000f8e0205 */
[----:B------:R-:W-:Y:S01]  /*02d0*/  UIADD3 UR11, UPT, UPT, UR9, UR4, URZ ;  /* 0x00000004090b7290 */ /* 0x000fe2000fffe0ff */
[----:B------:R-:W-:Y:S01]  /*02e0*/  IMAD.U32 R8, RZ, RZ, UR8 ;  /* 0x00000008ff087e24 */ /* 0x000fe2000f8e00ff */
[----:B------:R-:W-:Y:S01]  /*02f0*/  UISETP.GE.U32.AND.EX UP0, UPT, UR23, URZ, UPT, UP0 ;  /* 0x000000ff1700728c */ /* 0x000fe2000bf06100 */
[----:B------:R-:W-:Y:S01]  /*0300*/  IMAD.IADD R13, R11, 0x1, R5 ;  /* 0x000000010b0d7824 */ /* 0x000fe200078e0205 */
[----:B------:R-:W-:Y:S02]  /*0310*/  UMOV UR4, URZ ;  /* 0x000000ff00047c82 */ /* 0x000fe40008000000 */
[----:B------:R-:W-:Y:S02]  /*0320*/  IMAD.U32 R9, RZ, RZ, UR11 ;  /* 0x0000000bff097e24 */ /* 0x000fe4000f8e00ff */
[----:B------:R-:W-:-:S02]  /*0330*/  IMAD R5, R13, UR22, RZ ;  /* 0x000000160d057c24 */ /* 0x000fc4000f8e02ff */
[----:B------:R-:W-:-:S04]  /*0340*/  IMAD.WIDE.U32 R8, R10, UR22, R8 ;  /* 0x000000160a087c25 */ /* 0x000fc8000f8e0008 */
[----:B------:R-:W-:-:S04]  /*0350*/  IMAD R5, R10, UR23, R5 ;  /* 0x000000170a057c24 */ /* 0x000fc8000f8e0205 */
[----:B------:R-:W-:Y:S01]  /*0360*/  IMAD.IADD R5, R9, 0x1, R5 ;  /* 0x0000000109057824 */ /* 0x000fe200078e0205 */
[----:B------:R-:W-:Y:S06]  /*0370*/  BRA.U !UP0, `(.L_x_1) ;  /* 0x00000005084c7547 */ /* 0x000fec000b800000 */
[----:B------:R-:W0:Y:S01]  /*0380*/  LDC.64 R14, c[0x0][0x3b0] ;  /* 0x0000ec00ff0e7b82 */ /* 0x000e220000000a00 */
[----:B------:R-:W0:Y:S01]  /*0390*/  LDCU.64 UR4, c[0x0][0x3a8] ;  /* 0x00007500ff0477ac */ /* 0x000e220008000a00 */
[----:B------:R-:W-:Y:S01]  /*03a0*/  IADD3 R12, P0, PT, R10, UR6, RZ ;  /* 0x000000060a0c7c10 */ /* 0x000fe2000ff1e0ff */
[----:B------:R-:W1:Y:S03]  /*03b0*/  LDCU UR18, c[0x0][0x3ac] ;  /* 0x00007580ff1277ac */ /* 0x000e660008000800 */
[----:B------:R-:W-:Y:S01]  /*03c0*/  IADD3.X R10, PT, PT, R13, UR7, RZ, P0, !PT ;  /* 0x000000070d0a7c10 */ /* 0x000fe200087fe4ff */
[----:B------:R-:W2:Y:S04]  /*03d0*/  LDCU.64 UR12, c[0x0][0x380] ;  /* 0x00007000ff0c77ac */ /* 0x000ea80008000a00 */
[----:B------:R-:W-:Y:S01]  /*03e0*/  IMAD R13, R10, UR22, RZ ;  /* 0x000000160a0d7c24 */ /* 0x000fe2000f8e02ff */
[----:B------:R-:W3:Y:S01]  /*03f0*/  LDCU.64 UR14, c[0x0][0x388] ;  /* 0x00007100ff0e77ac */ /* 0x000ee20008000a00 */
[----:B------:R-:W4:Y:S02]  /*0400*/  LDCU UR10, c[0x0][0x3ac] ;  /* 0x00007580ff0a77ac */ /* 0x000f240008000800 */
[----:B-1----:R-:W-:-:S02]  /*0410*/  IMAD R19, R12, UR18, R13 ;  /* 0x000000120c137c24 */ /* 0x002fc4000f8e020d */
[----:B0-----:R-:W-:Y:S02]  /*0420*/  IMAD R15, R15, UR4, RZ ;  /* 0x000000040f0f7c24 */ /* 0x001fe4000f8e02ff */
[----:B------:R-:W-:Y:S02]  /*0430*/  IMAD.MOV.U32 R13, RZ, RZ, RZ ;  /* 0x000000ffff0d7224 */ /* 0x000fe400078e00ff */
[----:B------:R-:W-:Y:S02]  /*0440*/  IMAD R11, R14, UR5, R15 ;  /* 0x000000050e0b7c24 */ /* 0x000fe4000f8e020f */
[----:B------:R-:W-:Y:S01]  /*0450*/  IMAD.WIDE.U32 R14, R6, UR4, RZ ;  /* 0x00000004060e7c25 */ /* 0x000fe2000f8e00ff */
[----:B----4-:R-:W-:-:S04]  /*0460*/  UMOV UR5, UR10 ;  /* 0x0000000a00057c82 */ /* 0x010fc80008000000 */
[----:B------:R-:W-:Y:S01]  /*0470*/  IADD3 R17, PT, PT, R15, R11, RZ ;  /* 0x0000000b0f117210 */ /* 0x000fe20007ffe0ff */
[----:B------:R-:W-:-:S04]  /*0480*/  IMAD.WIDE.U32 R10, R12, UR22, RZ ;  /* 0x000000160c0a7c25 */ /* 0x000fc8000f8e00ff */
[----:B------:R-:W-:Y:S01]  /*0490*/  IMAD R17, R17, UR6, RZ ;  /* 0x0000000611117c24 */ /* 0x000fe2000f8e02ff */
[----:B--2---:R-:W-:Y:S01]  /*04a0*/  LEA R15, P1, R10, UR12, 0x2 ;  /* 0x0000000c0a0f7c11 */ /* 0x004fe2000f8210ff */
[----:B------:R-:W-:Y:S01]  /*04b0*/  IMAD.MOV.U32 R12, RZ, RZ, R0 ;  /* 0x000000ffff0c7224 */ /* 0x000fe200078e0000 */
[----:B------:R-:W-:Y:S01]  /*04c0*/  IADD3 R11, PT, PT, R11, R19, RZ ;  /* 0x000000130b0b7210 */ /* 0x000fe20007ffe0ff */
[C---:B------:R-:W-:Y:S01]  /*04d0*/  IMAD R17, R14.reuse, UR7, R17 ;  /* 0x000000070e117c24 */ /* 0x040fe2000f8e0211 */
[----:B------:R-:W-:Y:S01]  /*04e0*/  IADD3 R15, P2, PT, R15, 0x10, RZ ;  /* 0x000000100f0f7810 */ /* 0x000fe20007f5e0ff */
[----:B------:R-:W-:Y:S01]  /*04f0*/  IMAD.WIDE.U32 R12, R14, UR6, R12 ;  /* 0x000000060e0c7c25 */ /* 0x000fe2000f8e000c */
[----:B------:R-:W-:Y:S01]  /*0500*/  LEA.HI.X R11, R10, UR13, R11, 0x2, P1 ;  /* 0x0000000d0a0b7c11 */ /* 0x000fe200088f140b */
[----:B------:R-:W-:Y:S02]  /*0510*/  ULOP3.LUT UR12, UR4, 0xfffffff8, URZ, 0xc0, !UPT ;  /* 0xfffffff8040c7892 */ /* 0x000fe4000f8ec0ff */
[----:B------:R-:W-:Y:S01]  /*0520*/  IMAD.IADD R13, R13, 0x1, R17 ;  /* 0x000000010d0d7824 */ /* 0x000fe200078e0211 */
[----:B---3--:R-:W-:Y:S01]  /*0530*/  LEA R23, P0, R12, UR14, 0x2 ;  /* 0x0000000e0c177c11 */ /* 0x008fe2000f8010ff */
[----:B------:R-:W-:-:S03]  /*0540*/  IMAD.X R11, RZ, RZ, R11, P2 ;  /* 0x000000ffff0b7224 */ /* 0x000fc600010e060b */
[----:B------:R-:W-:Y:S01]  /*0550*/  LEA.HI.X R22, R12, UR15, R13, 0x2, P0 ;  /* 0x0000000f0c167c11 */ /* 0x000fe200080f140d */
[----:B------:R-:W-:-:S08]  /*0560*/  UMOV UR4, UR12 ;  /* 0x0000000c00047c82 */ /* 0x000fd00008000000 */
.L_x_2:
[----:B------:R-:W-:Y:S01]  /*0570*/  IMAD.MOV.U32 R28, RZ, RZ, R23 ;  /* 0x000000ffff1c7224 */ /* 0x000fe200078e0017 */
[-C--:B------:R-:W-:Y:S01]  /*0580*/  IADD3 R20, P0, PT, R23, R24.reuse, RZ ;  /* 0x0000001817147210 */ /* 0x080fe20007f1e0ff */
[----:B------:R-:W-:Y:S01]  /*0590*/  IMAD.MOV.U32 R29, RZ, RZ, R22 ;  /* 0x000000ffff1d7224 */ /* 0x000fe200078e0016 */
[----:B------:R-:W-:Y:S02]  /*05a0*/  MOV R10, R15 ;  /* 0x0000000f000a7202 */ /* 0x000fe40000000f00 */
[----:B------:R-:W-:Y:S02]  /*05b0*/  IADD3.X R21, PT, PT, R22, R7, RZ, P0, !PT ;  /* 0x0000000716157210 */ /* 0x000fe400007fe4ff */
[----:B------:R-:W2:Y:S04]  /*05c0*/  LDG.E R28, desc[UR16][R28.64] ;  /* 0x000000101c1c7981 */ /* 0x000ea8000c1e1900 */
[----:B------:R-:W2:Y:S04]  /*05d0*/  LDG.E R19, desc[UR16][R10.64+-0x10] ;  /* 0xfffff0100a137981 */ /* 0x000ea8000c1e1900 */
[----:B------:R0:W3:Y:S04]  /*05e0*/  LDG.E R25, desc[UR16][R20.64] ;  /* 0x0000001014197981 */ /* 0x0000e8000c1e1900 */
[----:B------:R-:W3:Y:S01]  /*05f0*/  LDG.E R26, desc[UR16][R10.64+-0xc] ;  /* 0xfffff4100a1a7981 */ /* 0x000ee2000c1e1900 */
[----:B------:R-:W-:-:S05]  /*0600*/  IADD3 R14, P0, PT, R20, R24, RZ ;  /* 0x00000018140e7210 */ /* 0x000fca0007f1e0ff */
[----:B------:R-:W-:Y:S01]  /*0610*/  IMAD.X R15, R21, 0x1, R7, P0 ;  /* 0x00000001150f7824 */ /* 0x000fe200000e0607 */
[----:B------:R-:W-:-:S04]  /*0620*/  IADD3 R16, P0, PT, R14, R24, RZ ;  /* 0x000000180e107210 */ /* 0x000fc80007f1e0ff */
[----:B------:R-:W-:Y:S01]  /*0630*/  IADD3.X R17, PT, PT, R15, R7, RZ, P0, !PT ;  /* 0x000000070f117210 */ /* 0x000fe200007fe4ff */
[----:B------:R1:W4:Y:S01]  /*0640*/  LDG.E R27, desc[UR16][R14.64] ;  /* 0x000000100e1b7981 */ /* 0x000322000c1e1900 */
[----:B------:R-:W-:-:S03]  /*0650*/  IADD3 R12, P0, PT, R16, R24, RZ ;  /* 0x00000018100c7210 */ /* 0x000fc60007f1e0ff */
[----:B------:R-:W5:Y:S02]  /*0660*/  LDG.E R16, desc[UR16][R16.64] ;  /* 0x0000001010107981 */ /* 0x000f64000c1e1900 */
[----:B------:R-:W-:Y:S01]  /*0670*/  IMAD.X R13, R17, 0x1, R7, P0 ;  /* 0x00000001110d7824 */ /* 0x000fe200000e0607 */
[----:B------:R-:W-:-:S04]  /*0680*/  IADD3 R18, P0, PT, R12, R24, RZ ;  /* 0x000000180c127210 */ /* 0x000fc80007f1e0ff */
[----:B------:R-:W5:Y:S04]  /*0690*/  LDG.E R12, desc[UR16][R12.64] ;  /* 0x000000100c0c7981 */ /* 0x000f68000c1e1900 */
[----:B------:R-:W5:Y:S01]  /*06a0*/  LDG.E R17, desc[UR16][R10.64] ;  /* 0x000000100a117981 */ /* 0x000f62000c1e1900 */
[----:B--2---:R-:W-:-:S03]  /*06b0*/  FFMA R29, R19, R28, R4 ;  /* 0x0000001c131d7223 */ /* 0x004fc60000000004 */
[----:B------:R-:W4:Y:S01]  /*06c0*/  LDG.E R4, desc[UR16][R10.64+-0x8] ;  /* 0xfffff8100a047981 */ /* 0x000f22000c1e1900 */
[----:B------:R-:W-:Y:S02]  /*06d0*/  IADD3.X R19, PT, PT, R13, R7, RZ, P0, !PT ;  /* 0x000000070d137210 */ /* 0x000fe400007fe4ff */
[----:B0-----:R-:W-:Y:S01]  /*06e0*/  IADD3 R20, P0, PT, R18, R24, RZ ;  /* 0x0000001812147210 */ /* 0x001fe20007f1e0ff */
[----:B------:R-:W2:Y:S01]  /*06f0*/  LDG.E R28, desc[UR16][R10.64+0x8] ;  /* 0x000008100a1c7981 */ /* 0x000ea2000c1e1900 */
[----:B---3--:R-:W-:-:S03]  /*0700*/  FFMA R29, R26, R25, R29 ;  /* 0x000000191a1d7223 */ /* 0x008fc6000000001d */
[----:B------:R-:W5:Y:S01]  /*0710*/  LDG.E R25, desc[UR16][R10.64+-0x4] ;  /* 0xfffffc100a197981 */ /* 0x000f62000c1e1900 */
[----:B------:R-:W-:Y:S01]  /*0720*/  IMAD.X R21, R19, 0x1, R7, P0 ;  /* 0x0000000113157824 */ /* 0x000fe200000e0607 */
[----:B-1----:R-:W-:Y:S02]  /*0730*/  IADD3 R14, P0, PT, R20, R24, RZ ;  /* 0x00000018140e7210 */ /* 0x002fe40007f1e0ff */
[----:B------:R-:W3:Y:S04]  /*0740*/  LDG.E R18, desc[UR16][R18.64] ;  /* 0x0000001012127981 */ /* 0x000ee8000c1e1900 */
[----:B------:R-:W3:Y:S01]  /*0750*/  LDG.E R26, desc[UR16][R10.64+0x4] ;  /* 0x000004100a1a7981 */ /* 0x000ee2000c1e1900 */
[----:B------:R-:W-:-:S03]  /*0760*/  IADD3.X R15, PT, PT, R21, R7, RZ, P0, !PT ;  /* 0x00000007150f7210 */ /* 0x000fc600007fe4ff */
[----:B------:R-:W2:Y:S04]  /*0770*/  LDG.E R20, desc[UR16][R20.64] ;  /* 0x0000001014147981 */ /* 0x000ea8000c1e1900 */
[----:B------:R0:W2:Y:S04]  /*0780*/  LDG.E R14, desc[UR16][R14.64] ;  /* 0x000000100e0e7981 */ /* 0x0000a8000c1e1900 */
[----:B------:R1:W2:Y:S01]  /*0790*/  LDG.E R13, desc[UR16][R10.64+0xc] ;  /* 0x00000c100a0d7981 */ /* 0x0002a2000c1e1900 */
[----:B------:R-:W-:-:S04]  /*07a0*/  UIADD3 UR4, UP0, UPT, UR4, -0x8, URZ ;  /* 0xfffffff804047890 */ /* 0x000fc8000ff1e0ff */
[----:B------:R-:W-:Y:S02]  /*07b0*/  UIADD3.X UR5, UPT, UPT, UR5, -0x1, URZ, UP0, !UPT ;  /* 0xffffffff05057890 */ /* 0x000fe400087fe4ff */
[----:B------:R-:W-:-:S04]  /*07c0*/  UISETP.NE.U32.AND UP0, UPT, UR4, URZ, UPT ;  /* 0x000000ff0400728c */ /* 0x000fc8000bf05070 */
[----:B------:R-:W-:Y:S01]  /*07d0*/  UISETP.NE.AND.EX UP0, UPT, UR5, URZ, UPT, UP0 ;  /* 0x000000ff0500728c */ /* 0x000fe2000bf05300 */
[----:B0-----:R-:W-:Y:S02]  /*07e0*/  IADD3 R15, P1, PT, R10, 0x20, RZ ;  /* 0x000000200a0f7810 */ /* 0x001fe40007f3e0ff */
[----:B------:R-:W-:-:S03]  /*07f0*/  LEA R23, P0, R6, R23, 0x5 ;  /* 0x0000001706177211 */ /* 0x000fc600078028ff */
[----:B-1----:R-:W-:Y:S01]  /*0800*/  IMAD.X R11, RZ, RZ, R11, P1 ;  /* 0x000000ffff0b7224 */ /* 0x002fe200008e060b */
[----:B------:R-:W-:Y:S01]  /*0810*/  IADD3.X R22, PT, PT, R22, R3, RZ, P0, !PT ;  /* 0x0000000316167210 */ /* 0x000fe200007fe4ff */
[----:B----4-:R-:W-:-:S04]  /*0820*/  FFMA R4, R4, R27, R29 ;  /* 0x0000001b04047223 */ /* 0x010fc8000000001d */
[----:B-----5:R-:W-:-:S04]  /*0830*/  FFMA R4, R25, R16, R4 ;  /* 0x0000001019047223 */ /* 0x020fc80000000004 */
[----:B------:R-:W-:-:S04]  /*0840*/  FFMA R17, R17, R12, R4 ;  /* 0x0000000c11117223 */ /* 0x000fc80000000004 */
[----:B---3--:R-:W-:-:S04]  /*0850*/  FFMA R17, R26, R18, R17 ;  /* 0x000000121a117223 */ /* 0x008fc80000000011 */
[----:B--2---:R-:W-:-:S04]  /*0860*/  FFMA R20, R28, R20, R17 ;  /* 0x000000141c147223 */ /* 0x004fc80000000011 */
[----:B------:R-:W-:Y:S01]  /*0870*/  FFMA R4, R13, R14, R20 ;  /* 0x0000000e0d047223 */ /* 0x000fe20000000014 */
[----:B------:R-:W-:Y:S06]  /*0880*/  BRA.U UP0, `(.L_x_2) ;  /* 0xfffffffd00387547 */ /* 0x000fec000b83ffff */
[----:B------:R-:W-:Y:S01]  /*0890*/  UMOV UR4, UR12 ;  /* 0x0000000c00047c82 */ /* 0x000fe20008000000 */
[----:B------:R-:W-:-:S05]  /*08a0*/  UMOV UR5, UR10 ;  /* 0x0000000a00057c82 */ /* 0x000fca0008000000 */
.L_x_1:
[----:B------:R-:W0:Y:S02]  /*08b0*/  LDCU UR10, c[0x0][0x3a8] ;  /* 0x00007500ff0a77ac */ /* 0x000e240008000800 */
[----:B0-----:R-:W-:-:S04]  /*08c0*/  ULOP3.LUT UR10, UR10, 0x7, URZ, 0xc0, !UPT ;  /* 0x000000070a0a7892 */ /* 0x001fc8000f8ec0ff */
[----:B------:R-:W-:-:S04]  /*08d0*/  UISETP.NE.U32.AND UP0, UPT, UR10, URZ, UPT ;  /* 0x000000ff0a00728c */ /* 0x000fc8000bf05070 */
[----:B------:R-:W-:-:S09]  /*08e0*/  UISETP.NE.AND.EX UP0, UPT, URZ, URZ, UPT, UP0 ;  /* 0x000000ffff00728c */ /* 0x000fd2000bf05300 */
[----:B------:R-:W-:Y:S05]  /*08f0*/  BRA.U !UP0, `(.L_x_3) ;  /* 0x00000009082c7547 */ /* 0x000fea000b800000 */
[----:B------:R-:W-:Y:S02]  /*0900*/  UIADD3 UR10, UP0, UPT, UR10, -0x1, URZ ;  /* 0xffffffff0a0a7890 */ /* 0x000fe4000ff1e0ff */
[----:B------:R-:W-:Y:S02]  /*0910*/  ULOP3.LUT UR18, UR22, 0x3, URZ, 0xc0, !UPT ;  /* 0x0000000316127892 */ /* 0x000fe4000f8ec0ff */
[----:B------:R-:W-:Y:S02]  /*0920*/  UIADD3.X UR12, UPT, UPT, URZ, -0x1, URZ, UP0, !UPT ;  /* 0xffffffffff0c7890 */ /* 0x000fe400087fe4ff */
[----:B------:R-:W-:Y:S02]  /*0930*/  UISETP.GE.U32.AND UP1, UPT, UR10, 0x3, UPT ;  /* 0x000000030a00788c */ /* 0x000fe4000bf26070 */
[----:B------:R-:W-:Y:S02]  /*0940*/  UISETP.NE.U32.AND UP0, UPT, UR18, URZ, UPT ;  /* 0x000000ff1200728c */ /* 0x000fe4000bf05070 */
[----:B------:R-:W-:-:S02]  /*0950*/  UISETP.GE.U32.AND.EX UP1, UPT, UR12, URZ, UPT, UP1 ;  /* 0x000000ff0c00728c */ /* 0x000fc4000bf26110 */
[----:B------:R-:W-:-:S07]  /*0960*/  UISETP.NE.AND.EX UP0, UPT, URZ, URZ, UPT, UP0 ;  /* 0x000000ffff00728c */ /* 0x000fce000bf05300 */
[----:B------:R-:W-:Y:S05]  /*0970*/  BRA.U !UP1, `(.L_x_4) ;  /* 0x0000000509147547 */ /* 0x000fea000b800000 */
[----:B------:R-:W0:Y:S01]  /*0980*/  LDCU.128 UR12, c[0x0][0x380] ;  /* 0x00007000ff0c77ac */ /* 0x000e220008000c00 */
[----:B------:R-:W1:Y:S01]  /*0990*/  LDC.64 R10, c[0x0][0x3b0] ;  /* 0x0000ec00ff0a7b82 */ /* 0x000e620000000a00 */
[----:B------:R-:W-:Y:S01]  /*09a0*/  IADD3 R12, P0, PT, R8, UR4, RZ ;  /* 0x00000004080c7c10 */ /* 0x000fe2000ff1e0ff */
[----:B------:R-:W-:-:S03]  /*09b0*/  UIADD3 UR10, UPT, UPT, UR4, 0x1, URZ ;  /* 0x00000001040a7890 */ /* 0x000fc6000fffe0ff */
[----:B------:R-:W-:Y:S01]  /*09c0*/  IADD3.X R15, PT, PT, R5, UR5, RZ, P0, !PT ;  /* 0x00000005050f7c10 */ /* 0x000fe200087fe4ff */
[----:B------:R-:W-:Y:S02]  /*09d0*/  UIADD3 UR20, UP1, UPT, UR4, UR8, URZ ;  /* 0x0000000804147290 */ /* 0x000fe4000ff3e0ff */
[----:B------:R-:W-:Y:S02]  /*09e0*/  IADD3 R13, P1, PT, R8, UR10, RZ ;  /* 0x0000000a080d7c10 */ /* 0x000fe4000ff3e0ff */
[----:B------:R-:W-:Y:S02]  /*09f0*/  UIADD3.X UR5, UPT, UPT, UR5, UR11, URZ, UP1, !UPT ;  /* 0x0000000b05057290 */ /* 0x000fe40008ffe4ff */
[----:B------:R-:W-:Y:S01]  /*0a00*/  UIADD3 UR10, UP2, UPT, UR10, UR8, URZ ;  /* 0x000000080a0a7290 */ /* 0x000fe2000ff5e0ff */
[----:B------:R-:W-:Y:S01]  /*0a10*/  IMAD.X R16, RZ, RZ, R5, P1 ;  /* 0x000000ffff107224 */ /* 0x000fe200008e0605 */
[----:B0-----:R-:W-:-:S04]  /*0a20*/  LEA R14, P0, R12, UR12, 0x2 ;  /* 0x0000000c0c0e7c11 */ /* 0x001fc8000f8010ff */
[----:B------:R-:W-:Y:S02]  /*0a30*/  LEA.HI.X R15, R12, UR13, R15, 0x2, P0 ;  /* 0x0000000d0c0f7c11 */ /* 0x000fe400080f140f */
[C---:B------:R-:W-:Y:S01]  /*0a40*/  LEA R12, P0, R13.reuse, UR12, 0x2 ;  /* 0x0000000c0d0c7c11 */ /* 0x040fe2000f8010ff */
[----:B------:R-:W-:Y:S02]  /*0a50*/  UIADD3.X UR19, UPT, UPT, URZ, UR11, URZ, UP2, !UPT ;  /* 0x0000000bff137290 */ /* 0x000fe400097fe4ff */
[----:B------:R-:W-:Y:S01]  /*0a60*/  UIADD3 UR21, UPT, UPT, UR4, 0x2, URZ ;  /* 0x0000000204157890 */ /* 0x000fe2000fffe0ff */
[----:B------:R-:W-:Y:S01]  /*0a70*/  LEA.HI.X R13, R13, UR13, R16, 0x2, P0 ;  /* 0x0000000d0d0d7c11 */ /* 0x000fe200080f1410 */
[----:B-1----:R-:W-:Y:S01]  /*0a80*/  IMAD R16, R10, UR5, RZ ;  /* 0x000000050a107c24 */ /* 0x002fe2000f8e02ff */
[----:B------:R-:W2:Y:S04]  /*0a90*/  LDG.E R27, desc[UR16][R14.64] ;  /* 0x000000100e1b7981 */ /* 0x000ea8000c1e1900 */
[----:B------:R0:W3:Y:S01]  /*0aa0*/  LDG.E R25, desc[UR16][R12.64] ;  /* 0x000000100c197981 */ /* 0x0000e2000c1e1900 */
[----:B------:R-:W-:-:S02]  /*0ab0*/  IMAD R17, R11, UR20, R16 ;  /* 0x000000140b117c24 */ /* 0x000fc4000f8e0210 */
[----:B------:R-:W-:Y:S01]  /*0ac0*/  IMAD R22, R10, UR19, RZ ;  /* 0x000000130a167c24 */ /* 0x000fe2000f8e02ff */
[----:B------:R-:W-:-:S03]  /*0ad0*/  UIADD3 UR19, UPT, UPT, UR4, 0x3, URZ ;  /* 0x0000000304137890 */ /* 0x000fc6000fffe0ff */
[----:B------:R-:W-:Y:S01]  /*0ae0*/  IMAD R23, R11, UR10, R22 ;  /* 0x0000000a0b177c24 */ /* 0x000fe2000f8e0216 */
[----:B0-----:R-:W-:Y:S01]  /*0af0*/  MOV R12, R0 ;  /* 0x00000000000c7202 */ /* 0x001fe20000000f00 */
[----:B------:R-:W-:-:S04]  /*0b00*/  IMAD.MOV.U32 R13, RZ, RZ, RZ ;  /* 0x000000ffff0d7224 */ /* 0x000fc800078e00ff */
[----:B------:R-:W-:Y:S01]  /*0b10*/  IMAD.WIDE.U32 R20, R10, UR20, R12 ;  /* 0x000000140a147c25 */ /* 0x000fe2000f8e000c */
[----:B------:R-:W-:-:S03]  /*0b20*/  UIADD3 UR20, UP1, UPT, UR21, UR8, URZ ;  /* 0x0000000815147290 */ /* 0x000fc6000ff3e0ff */
[----:B------:R-:W-:Y:S01]  /*0b30*/  IMAD.WIDE.U32 R18, R10, UR10, R12 ;  /* 0x0000000a0a127c25 */ /* 0x000fe2000f8e000c */
[----:B------:R-:W-:Y:S01]  /*0b40*/  UIADD3.X UR5, UPT, UPT, URZ, UR11, URZ, UP1, !UPT ;  /* 0x0000000bff057290 */ /* 0x000fe20008ffe4ff */
[----:B------:R-:W-:Y:S02]  /*0b50*/  LEA R14, P0, R20, UR14, 0x2 ;  /* 0x0000000e140e7c11 */ /* 0x000fe4000f8010ff */
[----:B------:R-:W-:Y:S01]  /*0b60*/  IADD3 R15, PT, PT, R21, R17, RZ ;  /* 0x00000011150f7210 */ /* 0x000fe20007ffe0ff */
[----:B------:R-:W-:Y:S01]  /*0b70*/  IMAD.IADD R17, R19, 0x1, R23 ;  /* 0x0000000113117824 */ /* 0x000fe200078e0217 */
[----:B------:R-:W-:Y:S02]  /*0b80*/  LEA R16, P1, R18, UR14, 0x2 ;  /* 0x0000000e12107c11 */ /* 0x000fe4000f8210ff */
[----:B------:R-:W-:Y:S01]  /*0b90*/  LEA.HI.X R15, R20, UR15, R15, 0x2, P0 ;  /* 0x0000000f140f7c11 */ /* 0x000fe200080f140f */
[----:B------:R-:W-:Y:S01]  /*0ba0*/  IMAD R20, R10, UR5, RZ ;  /* 0x000000050a147c24 */ /* 0x000fe2000f8e02ff */
[----:B------:R-:W-:Y:S01]  /*0bb0*/  IADD3 R19, P0, PT, R8, UR21, RZ ;  /* 0x0000001508137c10 */ /* 0x000fe2000ff1e0ff */
[----:B------:R-:W-:Y:S01]  /*0bc0*/  UIADD3 UR5, UP1, UPT, UR19, UR8, URZ ;  /* 0x0000000813057290 */ /* 0x000fe2000ff3e0ff */
[----:B------:R-:W-:Y:S01]  /*0bd0*/  LEA.HI.X R17, R18, UR15, R17, 0x2, P1 ;  /* 0x0000000f12117c11 */ /* 0x000fe200088f1411 */
[----:B------:R-:W-:Y:S01]  /*0be0*/  IMAD R23, R11, UR20, R20 ;  /* 0x000000140b177c24 */ /* 0x000fe2000f8e0214 */
[----:B------:R-:W-:Y:S01]  /*0bf0*/  IADD3.X R22, PT, PT, RZ, R5, RZ, P0, !PT ;  /* 0x00000005ff167210 */ /* 0x000fe200007fe4ff */
[C---:B------:R-:W-:Y:S01]  /*0c00*/  IMAD.WIDE.U32 R20, R10.reuse, UR20, R12 ;  /* 0x000000140a147c25 */ /* 0x040fe2000f8e000c */
[----:B------:R-:W-:Y:S01]  /*0c10*/  LEA R18, P0, R19, UR12, 0x2 ;  /* 0x0000000c13127c11 */ /* 0x000fe2000f8010ff */
[----:B------:R-:W-:Y:S01]  /*0c20*/  UIADD3.X UR10, UPT, UPT, URZ, UR11, URZ, UP1, !UPT ;  /* 0x0000000bff0a7290 */ /* 0x000fe20008ffe4ff */
[----:B------:R-:W2:Y:S01]  /*0c30*/  LDG.E R14, desc[UR16][R14.64] ;  /* 0x000000100e0e7981 */ /* 0x000ea2000c1e1900 */
[----:B------:R-:W-:Y:S01]  /*0c40*/  IMAD.IADD R21, R21, 0x1, R23 ;  /* 0x0000000115157824 */ /* 0x000fe200078e0217 */
[----:B------:R-:W-:Y:S01]  /*0c50*/  LEA.HI.X R19, R19, UR13, R22, 0x2, P0 ;  /* 0x0000000d13137c11 */ /* 0x000fe200080f1416 */
[----:B------:R-:W-:Y:S01]  /*0c60*/  IMAD.WIDE.U32 R12, R10, UR5, R12 ;  /* 0x000000050a0c7c25 */ /* 0x000fe2000f8e000c */
[----:B------:R-:W-:Y:S01]  /*0c70*/  LEA R22, P0, R20, UR14, 0x2 ;  /* 0x0000000e14167c11 */ /* 0x000fe2000f8010ff */
[----:B------:R-:W3:Y:S02]  /*0c80*/  LDG.E R16, desc[UR16][R16.64] ;  /* 0x0000001010107981 */ /* 0x000ee4000c1e1900 */
[----:B------:R-:W-:Y:S01]  /*0c90*/  IMAD R10, R10, UR10, RZ ;  /* 0x0000000a0a0a7c24 */ /* 0x000fe2000f8e02ff */
[----:B------:R-:W-:Y:S01]  /*0ca0*/  LEA.HI.X R23, R20, UR15, R21, 0x2, P0 ;  /* 0x0000000f14177c11 */ /* 0x000fe200080f1415 */
[----:B------:R-:W4:Y:S02]  /*0cb0*/  LDG.E R19, desc[UR16][R18.64] ;  /* 0x0000001012137981 */ /* 0x000f24000c1e1900 */
[----:B------:R-:W-:Y:S01]  /*0cc0*/  IMAD R21, R11, UR5, R10 ;  /* 0x000000050b157c24 */ /* 0x000fe2000f8e020a */
[----:B------:R-:W-:Y:S01]  /*0cd0*/  IADD3 R11, P0, PT, R8, UR19, RZ ;  /* 0x00000013080b7c10 */ /* 0x000fe2000ff1e0ff */
[----:B------:R-:W4:Y:S02]  /*0ce0*/  LDG.E R22, desc[UR16][R22.64] ;  /* 0x0000001016167981 */ /* 0x000f24000c1e1900 */
[----:B------:R-:W-:Y:S01]  /*0cf0*/  IMAD.IADD R13, R13, 0x1, R21 ;  /* 0x000000010d0d7824 */ /* 0x000fe200078e0215 */
[----:B------:R-:W-:-:S02]  /*0d00*/  LEA R20, P1, R11, UR12, 0x2 ;  /* 0x0000000c0b147c11 */ /* 0x000fc4000f8210ff */
[----:B------:R-:W-:Y:S02]  /*0d10*/  IADD3.X R26, PT, PT, RZ, R5, RZ, P0, !PT ;  /* 0x00000005ff1a7210 */ /* 0x000fe400007fe4ff */
[C---:B------:R-:W-:Y:S02]  /*0d20*/  LEA R10, P0, R12.reuse, UR14, 0x2 ;  /* 0x0000000e0c0a7c11 */ /* 0x040fe4000f8010ff */
[----:B------:R-:W-:Y:S02]  /*0d30*/  LEA.HI.X R21, R11, UR13, R26, 0x2, P1 ;  /* 0x0000000d0b157c11 */ /* 0x000fe400088f141a */
[----:B------:R-:W-:-:S04]  /*0d40*/  LEA.HI.X R11, R12, UR15, R13, 0x2, P0 ;  /* 0x0000000f0c0b7c11 */ /* 0x000fc800080f140d */
[----:B------:R-:W5:Y:S04]  /*0d50*/  LDG.E R21, desc[UR16][R20.64] ;  /* 0x0000001014157981 */ /* 0x000f68000c1e1900 */
[----:B------:R-:W5:Y:S01]  /*0d60*/  LDG.E R10, desc[UR16][R10.64] ;  /* 0x000000100a0a7981 */ /* 0x000f62000c1e1900 */
[----:B------:R-:W-:Y:S01]  /*0d70*/  UIADD3 UR4, UPT, UPT, UR4, 0x4, URZ ;  /* 0x0000000404047890 */ /* 0x000fe2000fffe0ff */
[----:B------:R-:W-:Y:S01]  /*0d80*/  UMOV UR5, URZ ;  /* 0x000000ff00057c82 */ /* 0x000fe20008000000 */
[----:B--2---:R-:W-:-:S04]  /*0d90*/  FFMA R14, R27, R14, R4 ;  /* 0x0000000e1b0e7223 */ /* 0x004fc80000000004 */
[----:B---3--:R-:W-:-:S04]  /*0da0*/  FFMA R14, R25, R16, R14 ;  /* 0x00000010190e7223 */ /* 0x008fc8000000000e */
[----:B----4-:R-:W-:-:S04]  /*0db0*/  FFMA R14, R19, R22, R14 ;  /* 0x00000016130e7223 */ /* 0x010fc8000000000e */
[----:B-----5:R-:W-:-:S07]  /*0dc0*/  FFMA R4, R21, R10, R14 ;  /* 0x0000000a15047223 */ /* 0x020fce000000000e */
.L_x_4:
[----:B------:R-:W-:Y:S05]  /*0dd0*/  BRA.U !UP0, `(.L_x_3) ;  /* 0x0000000108f47547 */ /* 0x000fea000b800000 */
[----:B------:R-:W-:Y:S02]  /*0de0*/  UISETP.NE.U32.AND UP0, UPT, UR18, 0x1, UPT ;  /* 0x000000011200788c */ /* 0x000fe4000bf05070 */
[----:B------:R-:W-:Y:S02]  /*0df0*/  ULOP3.LUT UP1, URZ, UR22, 0x1, URZ, 0xc0, !UPT ;  /* 0x0000000116ff7892 */ /* 0x000fe4000f82c0ff */
[----:B------:R-:W-:-:S09]  /*0e00*/  UISETP.NE.AND.EX UP0, UPT, URZ, URZ, UPT, UP0 ;  /* 0x000000ffff00728c */ /* 0x000fd2000bf05300 */
[----:B------:R-:W-:Y:S05]  /*0e10*/  BRA.U !UP0, `(.L_x_5) ;  /* 0x0000000108947547 */ /* 0x000fea000b800000 */
[----:B------:R-:W0:Y:S01]  /*0e20*/  LDC.64 R10, c[0x0][0x3b0] ;  /* 0x0000ec00ff0a7b82 */ /* 0x000e220000000a00 */
[----:B------:R-:W1:Y:S01]  /*0e30*/  LDCU.128 UR12, c[0x0][0x380] ;  /* 0x00007000ff0c77ac */ /* 0x000e620008000c00 */
[----:B------:R-:W-:Y:S01]  /*0e40*/  IADD3 R13, P0, PT, R8, UR4, RZ ;  /* 0x00000004080d7c10 */ /* 0x000fe2000ff1e0ff */
[----:B------:R-:W-:Y:S01]  /*0e50*/  IMAD.MOV.U32 R17, RZ, RZ, RZ ;  /* 0x000000ffff117224 */ /* 0x000fe200078e00ff */
[----:B------:R-:W-:Y:S01]  /*0e60*/  MOV R16, R0 ;  /* 0x0000000000107202 */ /* 0x000fe20000000f00 */
[----:B------:R-:W-:Y:S01]  /*0e70*/  UIADD3 UR10, UP0, UPT, UR4, UR8, URZ ;  /* 0x00000008040a7290 */ /* 0x000fe2000ff1e0ff */
[----:B------:R-:W-:Y:S01]  /*0e80*/  IADD3.X R14, PT, PT, R5, UR5, RZ, P0, !PT ;  /* 0x00000005050e7c10 */ /* 0x000fe200087fe4ff */
[----:B------:R-:W-:Y:S02]  /*0e90*/  UIADD3 UR19, UPT, UPT, UR4, 0x1, URZ ;  /* 0x0000000104137890 */ /* 0x000fe4000fffe0ff */
[----:B------:R-:W-:Y:S02]  /*0ea0*/  UIADD3.X UR18, UPT, UPT, UR5, UR11, URZ, UP0, !UPT ;  /* 0x0000000b05127290 */ /* 0x000fe400087fe4ff */
[----:B------:R-:W-:-:S02]  /*0eb0*/  UIADD3 UR20, UP0, UPT, UR19, UR8, URZ ;  /* 0x0000000813147290 */ /* 0x000fc4000ff1e0ff */
[----:B------:R-:W-:Y:S02]  /*0ec0*/  IADD3 R19, P2, PT, R8, UR19, RZ ;  /* 0x0000001308137c10 */ /* 0x000fe4000ff5e0ff */
[----:B------:R-:W-:-:S03]  /*0ed0*/  UIADD3.X UR5, UPT, UPT, URZ, UR11, URZ, UP0, !UPT ;  /* 0x0000000bff057290 */ /* 0x000fc600087fe4ff */
[----:B------:R-:W-:Y:S01]  /*0ee0*/  IMAD.X R20, RZ, RZ, R5, P2 ;  /* 0x000000ffff147224 */ /* 0x000fe200010e0605 */
[----:B-1----:R-:W-:-:S04]  /*0ef0*/  LEA R12, P0, R13, UR12, 0x2 ;  /* 0x0000000c0d0c7c11 */ /* 0x002fc8000f8010ff */
[----:B------:R-:W-:Y:S01]  /*0f00*/  LEA.HI.X R13, R13, UR13, R14, 0x2, P0 ;  /* 0x0000000d0d0d7c11 */ /* 0x000fe200080f140e */
[C---:B0-----:R-:W-:Y:S02]  /*0f10*/  IMAD R18, R10.reuse, UR18, RZ ;  /* 0x000000120a127c24 */ /* 0x041fe4000f8e02ff */
[----:B------:R-:W-:-:S03]  /*0f20*/  IMAD.WIDE.U32 R14, R10, UR10, R16 ;  /* 0x0000000a0a0e7c25 */ /* 0x000fc6000f8e0010 */
[----:B------:R-:W2:Y:S01]  /*0f30*/  LDG.E R13, desc[UR16][R12.64] ;  /* 0x000000100c0d7981 */ /* 0x000ea2000c1e1900 */
[----:B------:R-:W-:Y:S02]  /*0f40*/  IMAD R21, R11, UR10, R18 ;  /* 0x0000000a0b157c24 */ /* 0x000fe4000f8e0212 */
[C---:B------:R-:W-:Y:S02]  /*0f50*/  IMAD R18, R10.reuse, UR5, RZ ;  /* 0x000000050a127c24 */ /* 0x040fe4000f8e02ff */
[----:B------:R-:W-:Y:S01]  /*0f60*/  IMAD.WIDE.U32 R16, R10, UR20, R16 ;  /* 0x000000140a107c25 */ /* 0x000fe2000f8e0010 */
[----:B------:R-:W-:Y:S02]  /*0f70*/  IADD3 R21, PT, PT, R15, R21, RZ ;  /* 0x000000150f157210 */ /* 0x000fe40007ffe0ff */
[----:B------:R-:W-:Y:S01]  /*0f80*/  LEA R10, P1, R14, UR14, 0x2 ;  /* 0x0000000e0e0a7c11 */ /* 0x000fe2000f8210ff */
[----:B------:R-:W-:Y:S01]  /*0f90*/  IMAD R15, R11, UR20, R18 ;  /* 0x000000140b0f7c24 */ /* 0x000fe2000f8e0212 */
[----:B------:R-:W-:-:S02]  /*0fa0*/  LEA R18, P0, R19, UR12, 0x2 ;  /* 0x0000000c13127c11 */ /* 0x000fc4000f8010ff */
[----:B------:R-:W-:Y:S02]  /*0fb0*/  LEA.HI.X R11, R14, UR15, R21, 0x2, P1 ;  /* 0x0000000f0e0b7c11 */ /* 0x000fe400088f1415 */
[C---:B------:R-:W-:Y:S02]  /*0fc0*/  LEA R14, P1, R16.reuse, UR14, 0x2 ;  /* 0x0000000e100e7c11 */ /* 0x040fe4000f8210ff */
[----:B------:R-:W-:Y:S01]  /*0fd0*/  IADD3 R15, PT, PT, R17, R15, RZ ;  /* 0x0000000f110f7210 */ /* 0x000fe20007ffe0ff */
[----:B------:R-:W2:Y:S01]  /*0fe0*/  LDG.E R10, desc[UR16][R10.64] ;  /* 0x000000100a0a7981 */ /* 0x000ea2000c1e1900 */
[----:B------:R-:W-:Y:S02]  /*0ff0*/  LEA.HI.X R19, R19, UR13, R20, 0x2, P0 ;  /* 0x0000000d13137c11 */ /* 0x000fe400080f1414 */
[----:B------:R-:W-:-:S04]  /*1000*/  LEA.HI.X R15, R16, UR15, R15, 0x2, P1 ;  /* 0x0000000f100f7c11 */ /* 0x000fc800088f140f */
[----:B------:R-:W3:Y:S04]  /*1010*/  LDG.E R19, desc[UR16][R18.64] ;  /* 0x0000001012137981 */ /* 0x000ee8000c1e1900 */
[----:B------:R-:W3:Y:S01]  /*1020*/  LDG.E R14, desc[UR16][R14.64] ;  /* 0x000000100e0e7981 */ /* 0x000ee2000c1e1900 */
[----:B------:R-:W-:Y:S01]  /*1030*/  UIADD3 UR4, UPT, UPT, UR4, 0x2, URZ ;  /* 0x0000000204047890 */ /* 0x000fe2000fffe0ff */
[----:B------:R-:W-:Y:S01]  /*1040*/  UMOV UR5, URZ ;  /* 0x000000ff00057c82 */ /* 0x000fe20008000000 */
[----:B--2---:R-:W-:-:S04]  /*1050*/  FFMA R4, R13, R10, R4 ;  /* 0x0000000a0d047223 */ /* 0x004fc80000000004 */
[----:B---3--:R-:W-:-:S07]  /*1060*/  FFMA R4, R19, R14, R4 ;  /* 0x0000000e13047223 */ /* 0x008fce0000000004 */
.L_x_5:
[----:B------:R-:W-:Y:S05]  /*1070*/  BRA.U !UP1, `(.L_x_3) ;  /* 0x00000001094c7547 */ /* 0x000fea000b800000 */
[----:B------:R-:W0:Y:S01]  /*1080*/  LDC.64 R12, c[0x0][0x3b0] ;  /* 0x0000ec00ff0c7b82 */ /* 0x000e220000000a00 */
[----:B------:R-:W1:Y:S01]  /*1090*/  LDCU.128 UR12, c[0x0][0x380] ;  /* 0x00007000ff0c77ac */ /* 0x000e620008000c00 */
[----:B------:R-:W-:Y:S01]  /*10a0*/  HFMA2 R9, -RZ, RZ, 0, 0 ;  /* 0x00000000ff097431 */ /* 0x000fe200000001ff */
[----:B------:R-:W-:Y:S01]  /*10b0*/  IADD3 R11, P0, PT, R8, UR4, RZ ;  /* 0x00000004080b7c10 */ /* 0x000fe2000ff1e0ff */
[----:B------:R-:W-:Y:S01]  /*10c0*/  IMAD.MOV.U32 R8, RZ, RZ, R0 ;  /* 0x000000ffff087224 */ /* 0x000fe200078e0000 */
[----:B------:R-:W-:Y:S02]  /*10d0*/  UIADD3 UR8, UP0, UPT, UR4, UR8, URZ ;  /* 0x0000000804087290 */ /* 0x000fe4000ff1e0ff */
[----:B------:R-:W-:Y:S02]  /*10e0*/  IADD3.X R14, PT, PT, R5, UR5, RZ, P0, !PT ;  /* 0x00000005050e7c10 */ /* 0x000fe400087fe4ff */
[----:B------:R-:W-:-:S06]  /*10f0*/  UIADD3.X UR9, UPT, UPT, UR5, UR11, URZ, UP0, !UPT ;  /* 0x0000000b05097290 */ /* 0x000fcc00087fe4ff */
[C---:B0-----:R-:W-:Y:S02]  /*1100*/  IMAD R10, R12.reuse, UR9, RZ ;  /* 0x000000090c0a7c24 */ /* 0x041fe4000f8e02ff */
[----:B------:R-:W-:-:S04]  /*1110*/  IMAD.WIDE.U32 R8, R12, UR8, R8 ;  /* 0x000000080c087c25 */ /* 0x000fc8000f8e0008 */
[----:B------:R-:W-:Y:S01]  /*1120*/  IMAD R13, R13, UR8, R10 ;  /* 0x000000080d0d7c24 */ /* 0x000fe2000f8e020a */
[----:B-1----:R-:W-:Y:S02]  /*1130*/  LEA R10, P1, R11, UR12, 0x2 ;  /* 0x0000000c0b0a7c11 */ /* 0x002fe4000f8210ff */
[----:B------:R-:W-:Y:S01]  /*1140*/  LEA R12, P0, R8, UR14, 0x2 ;  /* 0x0000000e080c7c11 */ /* 0x000fe2000f8010ff */
[----:B------:R-:W-:Y:S01]  /*1150*/  IMAD.IADD R5, R9, 0x1, R13 ;  /* 0x0000000109057824 */ /* 0x000fe200078e020d */
[----:B------:R-:W-:-:S04]  /*1160*/  LEA.HI.X R11, R11, UR13, R14, 0x2, P1 ;  /* 0x0000000d0b0b7c11 */ /* 0x000fc800088f140e */
[----:B------:R-:W-:Y:S02]  /*1170*/  LEA.HI.X R13, R8, UR15, R5, 0x2, P0 ;  /* 0x0000000f080d7c11 */ /* 0x000fe400080f1405 */
[----:B------:R-:W2:Y:S04]  /*1180*/  LDG.E R11, desc[UR16][R10.64] ;  /* 0x000000100a0b7981 */ /* 0x000ea8000c1e1900 */
[----:B------:R-:W2:Y:S02]  /*1190*/  LDG.E R12, desc[UR16][R12.64] ;  /* 0x000000100c0c7981 */ /* 0x000ea4000c1e1900 */
[----:B--2---:R-:W-:-:S07]  /*11a0*/  FFMA R4, R11, R12, R4 ;  /* 0x0000000c0b047223 */ /* 0x004fce0000000004 */
.L_x_3:
[----:B------:R-:W0:Y:S01]  /*11b0*/  LDCU.64 UR4, c[0x0][0x3a0] ;  /* 0x00007400ff0477ac */ /* 0x000e220008000a00 */
[----:B------:R-:W-:-:S04]  /*11c0*/  UIADD3 UR6, UP0, UPT, UR6, 0x1, URZ ;  /* 0x0000000106067890 */ /* 0x000fc8000ff1e0ff */
[----:B------:R-:W-:Y:S02]  /*11d0*/  UIADD3.X UR7, UPT, UPT, URZ, UR7, URZ, UP0, !UPT ;  /* 0x00000007ff077290 */ /* 0x000fe400087fe4ff */
[----:B0-----:R-:W-:-:S04]  /*11e0*/  UISETP.GE.U32.AND UP0, UPT, UR6, UR4, UPT ;  /* 0x000000040600728c */ /* 0x001fc8000bf06070 */
[----:B------:R-:W-:-:S09]  /*11f0*/  UISETP.GE.U32.AND.EX UP0, UPT, UR7, UR5, UPT, UP0 ;  /* 0x000000050700728c */ /* 0x000fd2000bf06100 */
[----:B------:R-:W-:Y:S05]  /*1200*/  BRA.U !UP0, `(.L_x_6) ;  /* 0xfffffff108007547 */ /* 0x000fea000b83ffff */
.L_x_0:
[----:B------:R-:W0:Y:S01]  /*1210*/  LDCU.64 UR6, c[0x0][0x3b0] ;  /* 0x00007600ff0677ac */ /* 0x000e220008000a00 */
[----:B------:R-:W-:Y:S01]  /*1220*/  SHF.R.S32.HI R3, RZ, 0x1f, R2 ;  /* 0x0000001fff037819 */ /* 0x000fe20000011402 */
[----:B------:R-:W-:Y:S01]  /*1230*/  IMAD.MOV.U32 R7, RZ, RZ, RZ ;  /* 0x000000ffff077224 */ /* 0x000fe200078e00ff */
[----:B------:R-:W-:Y:S01]  /*1240*/  MOV R6, R0 ;  /* 0x0000000000067202 */ /* 0x000fe20000000f00 */
[----:B------:R-:W1:Y:S02]  /*1250*/  LDCU.64 UR4, c[0x0][0x390] ;  /* 0x00007200ff0477ac */ /* 0x000e640008000a00 */
[----:B0-----:R-:W-:Y:S02]  /*1260*/  IMAD R3, R3, UR6, RZ ;  /* 0x0000000603037c24 */ /* 0x001fe4000f8e02ff */
[----:B------:R-:W-:-:S04]  /*1270*/  IMAD.WIDE.U32 R6, R2, UR6, R6 ;  /* 0x0000000602067c25 */ /* 0x000fc8000f8e0006 */
[----:B------:R-:W-:Y:S01]  /*1280*/  IMAD R3, R2, UR7, R3 ;  /* 0x0000000702037c24 */ /* 0x000fe2000f8e0203 */
[----:B-1----:R-:W-:-:S04]  /*1290*/  LEA R2, P0, R6, UR4, 0x2 ;  /* 0x0000000406027c11 */ /* 0x002fc8000f8010ff */
[----:B------:R-:W-:-:S04]  /*12a0*/  IADD3 R3, PT, PT, R7, R3, RZ ;  /* 0x0000000307037210 */ /* 0x000fc80007ffe0ff */
[----:B------:R-:W-:-:S05]  /*12b0*/  LEA.HI.X R3, R6, UR5, R3, 0x2, P0 ;  /* 0x0000000506037c11 */ /* 0x000fca00080f1403 */
[----:B------:R-:W-:Y:S01]  /*12c0*/  STG.E desc[UR16][R2.64], R4 ;  /* 0x0000000402007986 */ /* 0x000fe2000c101910 */
[----:B------:R-:W-:Y:S05]  /*12d0*/  EXIT ;  /* 0x000000000000794d */ /* 0x000fea0003800000 */
.L_x_7:
[----:B------:R-:W-:-:S00]  /*12e0*/  BRA `(.L_x_7) ;  /* 0xfffffffc00fc7947 */ /* 0x000fc0000383ffff */
[----:B------:R-:W-:-:S00]  /*12f0*/  NOP ;  /* 0x0000000000007918 */ /* 0x000fc00000000000 */
        /* <DEDUP_REMOVED lines=8> */
.L_x_8:


//--------------------- .nv.shared.reserved.0     --------------------------
	.section	.nv.shared.reserved.0,"aw",@nobits
	.weak		__nv_reservedSMEM_offset_0_alias
	.size		__nv_reservedSMEM_offset_0_alias, 0, 64
	.other		__nv_reservedSMEM_offset_0_alias,@"STO_CUDA_RESERVED_SHARED STV_DEFAULT"
__nv_reservedSMEM_offset_0_alias:
	.zero		0
	.zero		64


//--------------------- .nv.constant0._Z19kernel_tensor3D_dotPfS_S_mmmm --------------------------
	.section	.nv.constant0._Z19kernel_tensor3D_dotPfS_S_mmmm,"a",@progbits
	.sectionflags	@""
	.align	4
.nv.constant0._Z19kernel_tensor3D_dotPfS_S_mmmm:
	.zero		952


//--------------------- SYMBOLS --------------------------

	.type		.nv.reservedSmem.offset0,@object
	.size		.nv.reservedSmem.offset0,0x4
